	.headerflags	@"EF_CUDA_TEXMODE_UNIFIED EF_CUDA_64BIT_ADDRESS EF_CUDA_ACCELERATORS EF_CUDA_SM90 EF_CUDA_VIRTUAL_SM(EF_CUDA_SM90)"
	.elftype	@"ET_EXEC"


//--------------------- .nv.info                  --------------------------
	.section	.nv.info,"",@"SHT_CUDA_INFO"
	.align	4


	//----- nvinfo : EIATTR_REGCOUNT
	.align		4
        /*0000*/ 	.byte	0x04, 0x2f
        /*0002*/ 	.short	(.L_1 - .L_0)
	.align		4
.L_0:
        /*0004*/ 	.word	index@(triton_poi_fused_cat_15)
        /*0008*/ 	.word	0x00000013


	//----- nvinfo : EIATTR_MIN_STACK_SIZE
	.align		4
.L_1:
        /*000c*/ 	.byte	0x04, 0x12
        /*000e*/ 	.short	(.L_3 - .L_2)
	.align		4
.L_2:
        /*0010*/ 	.word	index@(triton_poi_fused_cat_15)
        /*0014*/ 	.word	0x00000000


	//----- nvinfo : EIATTR_FRAME_SIZE
	.align		4
.L_3:
        /*0018*/ 	.byte	0x04, 0x11
        /*001a*/ 	.short	(.L_5 - .L_4)
	.align		4
.L_4:
        /*001c*/ 	.word	index@(triton_poi_fused_cat_15)
        /*0020*/ 	.word	0x00000000


	//----- nvinfo : EIATTR_MIN_STACK_SIZE
	.align		4
.L_5:
        /*0024*/ 	.byte	0x04, 0x12
        /*0026*/ 	.short	(.L_7 - .L_6)
	.align		4
.L_6:
        /*0028*/ 	.word	index@(triton_poi_fused_cat_15)
        /*002c*/ 	.word	0x00000000
.L_7:


//--------------------- .nv.info.triton_poi_fused_cat_15 --------------------------
	.section	.nv.info.triton_poi_fused_cat_15,"",@"SHT_CUDA_INFO"
	.sectionflags	@""
	.align	4


	//----- nvinfo : EIATTR_CUDA_API_VERSION
	.align		4
        /*0000*/ 	.byte	0x04, 0x37
        /*0002*/ 	.short	(.L_9 - .L_8)
.L_8:
        /*0004*/ 	.word	0x0000007c


	//----- nvinfo : EIATTR_KPARAM_INFO
	.align		4
.L_9:
        /*0008*/ 	.byte	0x04, 0x17
        /*000a*/ 	.short	(.L_11 - .L_10)
.L_10:
        /*000c*/ 	.word	0x00000000
        /*0010*/ 	.short	0x0004
        /*0012*/ 	.short	0x0020
        /*0014*/ 	.byte	0x00, 0xf0, 0x11, 0x00


	//----- nvinfo : EIATTR_KPARAM_INFO
	.align		4
.L_11:
        /*0018*/ 	.byte	0x04, 0x17
        /*001a*/ 	.short	(.L_13 - .L_12)
.L_12:
        /*001c*/ 	.word	0x00000000
        /*0020*/ 	.short	0x0003
        /*0022*/ 	.short	0x0018
        /*0024*/ 	.byte	0x00, 0xf4, 0x21, 0x00


	//----- nvinfo : EIATTR_KPARAM_INFO
	.align		4
.L_13:
        /*0028*/ 	.byte	0x04, 0x17
        /*002a*/ 	.short	(.L_15 - .L_14)
.L_14:
        /*002c*/ 	.word	0x00000000
        /*0030*/ 	.short	0x0002
        /*0032*/ 	.short	0x0010
        /*0034*/ 	.byte	0x00, 0xf4, 0x21, 0x00


	//----- nvinfo : EIATTR_KPARAM_INFO
	.align		4
.L_15:
        /*0038*/ 	.byte	0x04, 0x17
        /*003a*/ 	.short	(.L_17 - .L_16)
.L_16:
        /*003c*/ 	.word	0x00000000
        /*0040*/ 	.short	0x0001
        /*0042*/ 	.short	0x0008
        /*0044*/ 	.byte	0x00, 0xf4, 0x21, 0x00


	//----- nvinfo : EIATTR_KPARAM_INFO
	.align		4
.L_17:
        /*0048*/ 	.byte	0x04, 0x17
        /*004a*/ 	.short	(.L_19 - .L_18)
.L_18:
        /*004c*/ 	.word	0x00000000
        /*0050*/ 	.short	0x0000
        /*0052*/ 	.short	0x0000
        /*0054*/ 	.byte	0x00, 0xf4, 0x21, 0x00


	//----- nvinfo : EIATTR_SPARSE_MMA_MASK
	.align		4
.L_19:
        /*0058*/ 	.byte	0x03, 0x50
        /*005a*/ 	.short	0x0000


	//----- nvinfo : EIATTR_MAXREG_COUNT
	.align		4
        /*005c*/ 	.byte	0x03, 0x1b
        /*005e*/ 	.short	0x00ff


	//----- nvinfo : EIATTR_EXIT_INSTR_OFFSETS
	.align		4
        /*0060*/ 	.byte	0x04, 0x1c
        /*0062*/ 	.short	(.L_21 - .L_20)


	//   ....[0]....
.L_20:
        /*0064*/ 	.word	0x000005a0


	//   ....[1]....
        /*0068*/ 	.word	0x000005c0


	//----- nvinfo : EIATTR_REQNTID
	.align		4
.L_21:
        /*006c*/ 	.byte	0x04, 0x10
        /*006e*/ 	.short	(.L_23 - .L_22)
.L_22:
        /*0070*/ 	.word	0x00000080
        /*0074*/ 	.word	0x00000001
        /*0078*/ 	.word	0x00000001


	//----- nvinfo : EIATTR_CBANK_PARAM_SIZE
	.align		4
.L_23:
        /*007c*/ 	.byte	0x03, 0x19
        /*007e*/ 	.short	0x0024


	//----- nvinfo : EIATTR_PARAM_CBANK
	.align		4
        /*0080*/ 	.byte	0x04, 0x0a
        /*0082*/ 	.short	(.L_25 - .L_24)
	.align		4
.L_24:
        /*0084*/ 	.word	index@(.nv.constant0.triton_poi_fused_cat_15)
        /*0088*/ 	.short	0x0210
        /*008a*/ 	.short	0x0024


	//----- nvinfo : EIATTR_SW_WAR
	.align		4
.L_25:
        /*008c*/ 	.byte	0x04, 0x36
        /*008e*/ 	.short	(.L_27 - .L_26)
.L_26:
        /*0090*/ 	.word	0x00000008
.L_27:


//--------------------- .nv.callgraph             --------------------------
	.section	.nv.callgraph,"",@"SHT_CUDA_CALLGRAPH"
	.align	4
	.sectionentsize	8
	.align		4
        /*0000*/ 	.word	0x00000000
	.align		4
        /*0004*/ 	.word	0xffffffff
	.align		4
        /*0008*/ 	.word	0x00000000
	.align		4
        /*000c*/ 	.word	0xfffffffe
	.align		4
        /*0010*/ 	.word	0x00000000
	.align		4
        /*0014*/ 	.word	0xfffffffd
	.align		4
        /*0018*/ 	.word	0x00000000
	.align		4
        /*001c*/ 	.word	0xfffffffc


//--------------------- .text.triton_poi_fused_cat_15 --------------------------
	.section	.text.triton_poi_fused_cat_15,"ax",@progbits
	.align	128
        .global         triton_poi_fused_cat_15
        .type           triton_poi_fused_cat_15,@function
        .size           triton_poi_fused_cat_15,(.L_x_1 - triton_poi_fused_cat_15)
        .other          triton_poi_fused_cat_15,@"STO_CUDA_ENTRY STV_DEFAULT"
triton_poi_fused_cat_15:
.text.triton_poi_fused_cat_15:
[----:B------:R-:W0:Y:S02]  /*0000*/  LDC R1, c[0x0][0x28] ;  /* 0x00000a00ff017b82 */ /* 0x000e240000000800 */
[----:B------:R-:W1:Y:S01]  /*0010*/  S2R R0, SR_TID.X ;  /* 0x0000000000007919 */ /* 0x000e620000002100 */
[----:B------:R-:W2:Y:S01]  /*0020*/  LDC.64 R8, c[0x0][0x210] ;  /* 0x00008400ff087b82 */ /* 0x000ea20000000a00 */
[----:B------:R-:W-:Y:S01]  /*0030*/  CS2R R14, SRZ ;  /* 0x00000000000e7805 */ /* 0x000fe2000001ff00 */
[----:B------:R-:W-:Y:S01]  /*0040*/  ULDC.64 UR4, c[0x0][0x208] ;  /* 0x0000820000047ab9 */ /* 0x000fe20000000a00 */
[----:B------:R-:W3:Y:S05]  /*0050*/  S2R R3, SR_CTAID.X ;  /* 0x0000000000037919 */ /* 0x000eea0000002500 */
[----:B------:R-:W4:Y:S08]  /*0060*/  LDC.64 R12, c[0x0][0x220] ;  /* 0x00008800ff0c7b82 */ /* 0x000f300000000a00 */
[----:B------:R-:W5:Y:S01]  /*0070*/  LDC.64 R10, c[0x0][0x218] ;  /* 0x00008600ff0a7b82 */ /* 0x000f620000000a00 */
[----:B-1----:R-:W-:-:S04]  /*0080*/  SHF.L.U32 R0, R0, 0x1, RZ ;  /* 0x0000000100007819 */ /* 0x002fc800000006ff */
[----:B------:R-:W-:-:S04]  /*0090*/  LOP3.LUT R0, R0, 0xfe, RZ, 0xc0, !PT ;  /* 0x000000fe00007812 */ /* 0x000fc800078ec0ff */
[----:B---3--:R-:W-:-:S04]  /*00a0*/  LEA R0, R3, R0, 0x8 ;  /* 0x0000000003007211 */ /* 0x008fc800078e40ff */
[----:B------:R-:W-:Y:S02]  /*00b0*/  SHF.R.S32.HI R3, RZ, 0x1f, R0 ;  /* 0x0000001fff037819 */ /* 0x000fe40000011400 */
[----:B------:R-:W-:Y:S02]  /*00c0*/  ISETP.GE.AND P0, PT, R0, 0x800, PT ;  /* 0x000008000000780c */ /* 0x000fe40003f06270 */
[----:B------:R-:W-:-:S04]  /*00d0*/  LEA.HI R3, R3, R0, RZ, 0x9 ;  /* 0x0000000003037211 */ /* 0x000fc800078f48ff */
[----:B------:R-:W-:Y:S02]  /*00e0*/  LOP3.LUT R5, R3, 0xfffffe00, RZ, 0xc0, !PT ;  /* 0xfffffe0003057812 */ /* 0x000fe400078ec0ff */
[----:B------:R-:W-:Y:S02]  /*00f0*/  SHF.R.S32.HI R3, RZ, 0x9, R3 ;  /* 0x00000009ff037819 */ /* 0x000fe40000011403 */
[----:B------:R-:W-:-:S04]  /*0100*/  IADD3 R2, R0, -R5, RZ ;  /* 0x8000000500027210 */ /* 0x000fc80007ffe0ff */
[----:B------:R-:W-:Y:S02]  /*0110*/  ISETP.GE.AND P1, PT, R2, 0x100, PT ;  /* 0x000001000200780c */ /* 0x000fe40003f26270 */
[----:B------:R-:W-:Y:S02]  /*0120*/  LEA R5, R3, R2, 0x8 ;  /* 0x0000000203057211 */ /* 0x000fe400078e40ff */
[----:B------:R-:W-:Y:S02]  /*0130*/  ISETP.LT.AND P2, PT, R0, 0x800, !P1 ;  /* 0x000008000000780c */ /* 0x000fe40004f41270 */
[----:B------:R-:W-:Y:S01]  /*0140*/  ISETP.GT.AND P4, PT, R2, 0xff, !P0 ;  /* 0x000000ff0200780c */ /* 0x000fe20004784270 */
[----:B--2---:R-:W-:Y:S01]  /*0150*/  IMAD.WIDE R8, R5, 0x4, R8 ;  /* 0x0000000405087825 */ /* 0x004fe200078e0208 */
[----:B------:R-:W-:-:S03]  /*0160*/  CS2R R2, SRZ ;  /* 0x0000000000027805 */ /* 0x000fc6000001ff00 */
[----:B----4-:R-:W-:-:S06]  /*0170*/  IMAD.WIDE R12, R5, 0x4, R12 ;  /* 0x00000004050c7825 */ /* 0x010fcc00078e020c */
[----:B------:R-:W2:Y:S04]  /*0180*/  @P2 LDG.E.EL.64 R14, desc[UR4][R8.64] ;  /* 0x00000004080e2981 */ /* 0x000ea8000c2e1b00 */
[----:B------:R-:W3:Y:S01]  /*0190*/  @P4 LDG.E.EL.64 R2, desc[UR4][R12.64+-0x400] ;  /* 0xfffc00040c024981 */ /* 0x000ee2000c2e1b00 */
[----:B-----5:R-:W-:Y:S01]  /*01a0*/  IMAD.WIDE R10, R5, 0x4, R10 ;  /* 0x00000004050a7825 */ /* 0x020fe200078e020a */
[----:B------:R-:W-:-:S06]  /*01b0*/  CS2R R4, SRZ ;  /* 0x0000000000047805 */ /* 0x000fcc000001ff00 */
[----:B------:R-:W4:Y:S01]  /*01c0*/  @P2 LDG.E.EL.64 R4, desc[UR4][R10.64] ;  /* 0x000000040a042981 */ /* 0x000f22000c2e1b00 */
[----:B--2---:R-:W-:Y:S02]  /*01d0*/  SEL R7, R14, RZ, P2 ;  /* 0x000000ff0e077207 */ /* 0x004fe40001000000 */
[----:B------:R-:W-:Y:S02]  /*01e0*/  SEL R6, R15, RZ, P2 ;  /* 0x000000ff0f067207 */ /* 0x000fe40001000000 */
[----:B---3--:R-:W-:Y:S01]  /*01f0*/  SEL R2, R2, RZ, P4 ;  /* 0x000000ff02027207 */ /* 0x008fe20002000000 */
[----:B------:R-:W-:Y:S01]  /*0200*/  FADD R8, RZ, -R7 ;  /* 0x80000007ff087221 */ /* 0x000fe20000000000 */
[----:B------:R-:W-:-:S03]  /*0210*/  SEL R3, R3, RZ, P4 ;  /* 0x000000ff03037207 */ /* 0x000fc60002000000 */
[----:B------:R-:W-:Y:S01]  /*0220*/  FMUL R9, R8, 1.4426950216293334961 ;  /* 0x3fb8aa3b08097820 */ /* 0x000fe20000400000 */
[----:B------:R-:W-:Y:S01]  /*0230*/  FADD R8, RZ, -R6 ;  /* 0x80000006ff087221 */ /* 0x000fe20000000000 */
[----:B------:R-:W-:Y:S01]  /*0240*/  FADD R13, RZ, -R2 ;  /* 0x80000002ff0d7221 */ /* 0x000fe20000000000 */
[----:B----4-:R-:W-:Y:S02]  /*0250*/  SEL R4, R4, RZ, P2 ;  /* 0x000000ff04047207 */ /* 0x010fe40001000000 */
[----:B------:R-:W-:Y:S01]  /*0260*/  FMUL R12, R8, 1.4426950216293334961 ;  /* 0x3fb8aa3b080c7820 */ /* 0x000fe20000400000 */
[----:B------:R-:W-:Y:S01]  /*0270*/  FADD R8, RZ, -R3 ;  /* 0x80000003ff087221 */ /* 0x000fe20000000000 */
[----:B------:R-:W-:Y:S01]  /*0280*/  FSETP.GEU.AND P3, PT, R9, -126, PT ;  /* 0xc2fc00000900780b */ /* 0x000fe20003f6e000 */
[----:B------:R-:W-:Y:S01]  /*0290*/  FMUL R13, R13, 1.4426950216293334961 ;  /* 0x3fb8aa3b0d0d7820 */ /* 0x000fe20000400000 */
[----:B------:R-:W-:Y:S01]  /*02a0*/  SEL R5, R5, RZ, P2 ;  /* 0x000000ff05057207 */ /* 0x000fe20001000000 */
[----:B------:R-:W-:Y:S01]  /*02b0*/  FMUL R15, R8, 1.4426950216293334961 ;  /* 0x3fb8aa3b080f7820 */ /* 0x000fe20000400000 */
[----:B------:R-:W-:-:S02]  /*02c0*/  FSETP.GEU.AND P6, PT, R12, -126, PT ;  /* 0xc2fc00000c00780b */ /* 0x000fc40003fce000 */
[----:B------:R-:W-:Y:S02]  /*02d0*/  FSETP.GEU.AND P4, PT, R13, -126, PT ;  /* 0xc2fc00000d00780b */ /* 0x000fe40003f8e000 */
[----:B------:R-:W-:-:S05]  /*02e0*/  FSETP.GEU.AND P5, PT, R15, -126, PT ;  /* 0xc2fc00000f00780b */ /* 0x000fca0003fae000 */
[----:B------:R-:W-:-:S04]  /*02f0*/  @!P3 FMUL R9, R9, 0.5 ;  /* 0x3f0000000909b820 */ /* 0x000fc80000400000 */
[----:B------:R-:W1:Y:S01]  /*0300*/  MUFU.EX2 R8, R9 ;  /* 0x0000000900087308 */ /* 0x000e620000000800 */
[----:B------:R-:W-:Y:S01]  /*0310*/  @!P6 FMUL R12, R12, 0.5 ;  /* 0x3f0000000c0ce820 */ /* 0x000fe20000400000 */
[----:B------:R-:W-:Y:S02]  /*0320*/  @!P4 FMUL R13, R13, 0.5 ;  /* 0x3f0000000d0dc820 */ /* 0x000fe40000400000 */
[----:B------:R-:W-:-:S04]  /*0330*/  @!P5 FMUL R15, R15, 0.5 ;  /* 0x3f0000000f0fd820 */ /* 0x000fc80000400000 */
[----:B------:R-:W2:Y:S01]  /*0340*/  MUFU.EX2 R10, R12 ;  /* 0x0000000c000a7308 */ /* 0x000ea20000000800 */
[----:B-1----:R-:W-:-:S07]  /*0350*/  @!P3 FMUL R8, R8, R8 ;  /* 0x000000080808b220 */ /* 0x002fce0000400000 */
[----:B------:R-:W1:Y:S01]  /*0360*/  MUFU.EX2 R14, R13 ;  /* 0x0000000d000e7308 */ /* 0x000e620000000800 */
[----:B------:R-:W-:Y:S02]  /*0370*/  FADD R11, R8, 1 ;  /* 0x3f800000080b7421 */ /* 0x000fe40000000000 */
[----:B------:R-:W3:Y:S01]  /*0380*/  LDC.64 R8, c[0x0][0x228] ;  /* 0x00008a00ff087b82 */ /* 0x000ee20000000a00 */
[----:B--2---:R-:W-:-:S04]  /*0390*/  @!P6 FMUL R10, R10, R10 ;  /* 0x0000000a0a0ae220 */ /* 0x004fc80000400000 */
[----:B------:R2:W4:Y:S01]  /*03a0*/  MUFU.EX2 R16, R15 ;  /* 0x0000000f00107308 */ /* 0x0005220000000800 */
[----:B------:R-:W-:Y:S01]  /*03b0*/  FSETP.GT.AND P3, PT, R11, 8.50705917302346158658e+37, PT ;  /* 0x7e8000000b00780b */ /* 0x000fe20003f64000 */
[----:B------:R-:W-:Y:S01]  /*03c0*/  FADD R10, R10, 1 ;  /* 0x3f8000000a0a7421 */ /* 0x000fe20000000000 */
[----:B-1----:R-:W-:-:S04]  /*03d0*/  @!P4 FMUL R14, R14, R14 ;  /* 0x0000000e0e0ec220 */ /* 0x002fc80000400000 */
[----:B------:R-:W-:Y:S01]  /*03e0*/  FSETP.GT.AND P4, PT, R10, 8.50705917302346158658e+37, PT ;  /* 0x7e8000000a00780b */ /* 0x000fe20003f84000 */
[----:B--2---:R-:W-:Y:S01]  /*03f0*/  HFMA2.MMA R15, -RZ, RZ, 1.625, 0 ;  /* 0x3e800000ff0f7435 */ /* 0x004fe200000001ff */
[----:B------:R-:W-:-:S05]  /*0400*/  FADD R14, R14, 1 ;  /* 0x3f8000000e0e7421 */ /* 0x000fca0000000000 */
[----:B------:R-:W-:Y:S01]  /*0410*/  @P3 FMUL R11, R11, 0.25 ;  /* 0x3e8000000b0b3820 */ /* 0x000fe20000400000 */
[----:B----4-:R-:W-:Y:S01]  /*0420*/  @!P5 FMUL R16, R16, R16 ;  /* 0x000000101010d220 */ /* 0x010fe20000400000 */
[----:B------:R-:W-:-:S03]  /*0430*/  FSETP.GT.AND P5, PT, R14, 8.50705917302346158658e+37, PT ;  /* 0x7e8000000e00780b */ /* 0x000fc60003fa4000 */
[----:B------:R-:W-:Y:S01]  /*0440*/  FADD R16, R16, 1 ;  /* 0x3f80000010107421 */ /* 0x000fe20000000000 */
[----:B------:R-:W1:Y:S01]  /*0450*/  MUFU.RCP R11, R11 ;  /* 0x0000000b000b7308 */ /* 0x000e620000001000 */
[----:B------:R-:W-:Y:S01]  /*0460*/  @P4 FMUL R10, R10, 0.25 ;  /* 0x3e8000000a0a4820 */ /* 0x000fe20000400000 */
[C---:B------:R-:W-:Y:S01]  /*0470*/  FSEL R12, R15.reuse, 1, P3 ;  /* 0x3f8000000f0c7808 */ /* 0x040fe20001800000 */
[----:B---3--:R-:W-:Y:S01]  /*0480*/  IMAD.WIDE R8, R0, 0x4, R8 ;  /* 0x0000000400087825 */ /* 0x008fe200078e0208 */
[----:B------:R-:W-:Y:S02]  /*0490*/  FSETP.GT.AND P6, PT, R16, 8.50705917302346158658e+37, PT ;  /* 0x7e8000001000780b */ /* 0x000fe40003fc4000 */
[----:B------:R-:W-:Y:S02]  /*04a0*/  FSEL R13, R15, 1, P5 ;  /* 0x3f8000000f0d7808 */ /* 0x000fe40002800000 */
[----:B------:R-:W2:Y:S01]  /*04b0*/  MUFU.RCP R10, R10 ;  /* 0x0000000a000a7308 */ /* 0x000ea20000001000 */
[----:B------:R-:W-:Y:S01]  /*04c0*/  @P5 FMUL R14, R14, 0.25 ;  /* 0x3e8000000e0e5820 */ /* 0x000fe20000400000 */
[----:B-1----:R-:W-:-:S06]  /*04d0*/  FMUL R12, R11, R12 ;  /* 0x0000000c0b0c7220 */ /* 0x002fcc0000400000 */
[----:B------:R-:W1:Y:S01]  /*04e0*/  MUFU.RCP R14, R14 ;  /* 0x0000000e000e7308 */ /* 0x000e620000001000 */
[----:B------:R-:W-:Y:S01]  /*04f0*/  @P6 FMUL R16, R16, 0.25 ;  /* 0x3e80000010106820 */ /* 0x000fe20000400000 */
[----:B------:R-:W-:Y:S01]  /*0500*/  FSEL R11, R15, 1, P4 ;  /* 0x3f8000000f0b7808 */ /* 0x000fe20002000000 */
[----:B------:R-:W-:Y:S01]  /*0510*/  FFMA R4, R7, R12, R4 ;  /* 0x0000000c07047223 */ /* 0x000fe20000000004 */
[----:B------:R-:W-:-:S03]  /*0520*/  FSEL R15, R15, 1, P6 ;  /* 0x3f8000000f0f7808 */ /* 0x000fc60003000000 */
[----:B--2---:R-:W-:Y:S01]  /*0530*/  FMUL R11, R10, R11 ;  /* 0x0000000b0a0b7220 */ /* 0x004fe20000400000 */
[----:B------:R-:W2:Y:S03]  /*0540*/  MUFU.RCP R16, R16 ;  /* 0x0000001000107308 */ /* 0x000ea60000001000 */
[----:B------:R-:W-:Y:S01]  /*0550*/  FFMA R5, R6, R11, R5 ;  /* 0x0000000b06057223 */ /* 0x000fe20000000005 */
[----:B-1----:R-:W-:-:S04]  /*0560*/  FMUL R13, R14, R13 ;  /* 0x0000000d0e0d7220 */ /* 0x002fc80000400000 */
[----:B------:R-:W-:Y:S01]  /*0570*/  @P1 FMUL R4, R2, R13 ;  /* 0x0000000d02041220 */ /* 0x000fe20000400000 */
[----:B--2---:R-:W-:-:S04]  /*0580*/  FMUL R10, R16, R15 ;  /* 0x0000000f100a7220 */ /* 0x004fc80000400000 */
[----:B------:R-:W-:Y:S01]  /*0590*/  @P1 FMUL R5, R3, R10 ;  /* 0x0000000a03051220 */ /* 0x000fe20000400000 */
[----:B------:R-:W-:Y:S06]  /*05a0*/  @P0 EXIT ;  /* 0x000000000000094d */ /* 0x000fec0003800000 */
[----:B------:R-:W-:Y:S01]  /*05b0*/  STG.E.64 desc[UR4][R8.64], R4 ;  /* 0x0000000408007986 */ /* 0x000fe2000c101b04 */
[----:B------:R-:W-:Y:S05]  /*05c0*/  EXIT ;  /* 0x000000000000794d */ /* 0x000fea0003800000 */
.L_x_0:
[----:B------:R-:W-:-:S00]  /*05d0*/  BRA `(.L_x_0) ;  /* 0xfffffffc00fc7947 */ /* 0x000fc0000383ffff */
[----:B------:R-:W-:-:S00]  /*05e0*/  NOP ;  /* 0x0000000000007918 */ /* 0x000fc00000000000 */
        /* <DEDUP_REMOVED lines=9> */
.L_x_1:


//--------------------- .nv.constant0.triton_poi_fused_cat_15 --------------------------
	.section	.nv.constant0.triton_poi_fused_cat_15,"a",@progbits
	.sectionflags	@""
	.align	4
.nv.constant0.triton_poi_fused_cat_15:
	.zero		564
